	.headerflags	@"EF_CUDA_TEXMODE_UNIFIED EF_CUDA_64BIT_ADDRESS EF_CUDA_SM80 EF_CUDA_VIRTUAL_SM(EF_CUDA_SM80)"
	.elftype	@"ET_EXEC"


//--------------------- .nv.info                  --------------------------
	.section	.nv.info,"",@"SHT_CUDA_INFO"
	.align	4


	//----- nvinfo : EIATTR_REGCOUNT
	.align		4
        /*0000*/ 	.byte	0x04, 0x2f
        /*0002*/ 	.short	(.L_1 - .L_0)
	.align		4
.L_0:
        /*0004*/ 	.word	index@(triu_kernel_0d1d234d)
        /*0008*/ 	.word	0x00000020


	//----- nvinfo : EIATTR_MAX_STACK_SIZE
	.align		4
.L_1:
        /*000c*/ 	.byte	0x04, 0x23
        /*000e*/ 	.short	(.L_3 - .L_2)
	.align		4
.L_2:
        /*0010*/ 	.word	index@(triu_kernel_0d1d234d)
        /*0014*/ 	.word	0x00000000


	//----- nvinfo : EIATTR_MIN_STACK_SIZE
	.align		4
.L_3:
        /*0018*/ 	.byte	0x04, 0x12
        /*001a*/ 	.short	(.L_5 - .L_4)
	.align		4
.L_4:
        /*001c*/ 	.word	index@(triu_kernel_0d1d234d)
        /*0020*/ 	.word	0x00000000


	//----- nvinfo : EIATTR_FRAME_SIZE
	.align		4
.L_5:
        /*0024*/ 	.byte	0x04, 0x11
        /*0026*/ 	.short	(.L_7 - .L_6)
	.align		4
.L_6:
        /*0028*/ 	.word	index@(triu_kernel_0d1d234d)
        /*002c*/ 	.word	0x00000000
.L_7:


//--------------------- .nv.info.triu_kernel_0d1d234d --------------------------
	.section	.nv.info.triu_kernel_0d1d234d,"",@"SHT_CUDA_INFO"
	.align	4


	//----- nvinfo : EIATTR_CUDA_API_VERSION
	.align		4
        /*0000*/ 	.byte	0x04, 0x37
        /*0002*/ 	.short	(.L_9 - .L_8)
.L_8:
        /*0004*/ 	.word	0x00000078


	//----- nvinfo : EIATTR_SW2861232_WAR
	.align		4
.L_9:
        /*0008*/ 	.byte	0x01, 0x35
	.zero		2


	//----- nvinfo : EIATTR_PARAM_CBANK
	.align		4
        /*000c*/ 	.byte	0x04, 0x0a
        /*000e*/ 	.short	(.L_11 - .L_10)
	.align		4
.L_10:
        /*0010*/ 	.word	index@(.nv.constant0.triu_kernel_0d1d234d)
        /*0014*/ 	.short	0x0160
        /*0016*/ 	.short	0x001c


	//----- nvinfo : EIATTR_CBANK_PARAM_SIZE
	.align		4
.L_11:
        /*0018*/ 	.byte	0x03, 0x19
        /*001a*/ 	.short	0x001c


	//----- nvinfo : EIATTR_KPARAM_INFO
	.align		4
        /*001c*/ 	.byte	0x04, 0x17
        /*001e*/ 	.short	(.L_13 - .L_12)
.L_12:
        /*0020*/ 	.word	0x00000000
        /*0024*/ 	.short	0x0004
        /*0026*/ 	.short	0x0018
        /*0028*/ 	.byte	0x00, 0xf0, 0x11, 0x00


	//----- nvinfo : EIATTR_KPARAM_INFO
	.align		4
.L_13:
        /*002c*/ 	.byte	0x04, 0x17
        /*002e*/ 	.short	(.L_15 - .L_14)
.L_14:
        /*0030*/ 	.word	0x00000000
        /*0034*/ 	.short	0x0003
        /*0036*/ 	.short	0x0014
        /*0038*/ 	.byte	0x00, 0xf0, 0x11, 0x00


	//----- nvinfo : EIATTR_KPARAM_INFO
	.align		4
.L_15:
        /*003c*/ 	.byte	0x04, 0x17
        /*003e*/ 	.short	(.L_17 - .L_16)
.L_16:
        /*0040*/ 	.word	0x00000000
        /*0044*/ 	.short	0x0002
        /*0046*/ 	.short	0x0010
        /*0048*/ 	.byte	0x00, 0xf0, 0x11, 0x00


	//----- nvinfo : EIATTR_KPARAM_INFO
	.align		4
.L_17:
        /*004c*/ 	.byte	0x04, 0x17
        /*004e*/ 	.short	(.L_19 - .L_18)
.L_18:
        /*0050*/ 	.word	0x00000000
        /*0054*/ 	.short	0x0001
        /*0056*/ 	.short	0x0008
        /*0058*/ 	.byte	0x00, 0xf0, 0x21, 0x00


	//----- nvinfo : EIATTR_KPARAM_INFO
	.align		4
.L_19:
        /*005c*/ 	.byte	0x04, 0x17
        /*005e*/ 	.short	(.L_21 - .L_20)
.L_20:
        /*0060*/ 	.word	0x00000000
        /*0064*/ 	.short	0x0000
        /*0066*/ 	.short	0x0000
        /*0068*/ 	.byte	0x00, 0xf0, 0x21, 0x00


	//----- nvinfo : EIATTR_MAXREG_COUNT
	.align		4
.L_21:
        /*006c*/ 	.byte	0x03, 0x1b
        /*006e*/ 	.short	0x00ff


	//----- nvinfo : EIATTR_EXIT_INSTR_OFFSETS
	.align		4
        /*0070*/ 	.byte	0x04, 0x1c
        /*0072*/ 	.short	(.L_23 - .L_22)


	//   ....[0]....
.L_22:
        /*0074*/ 	.word	0x00000030


	//   ....[1]....
        /*0078*/ 	.word	0x00000950


	//   ....[2]....
        /*007c*/ 	.word	0x00000a80


	//----- nvinfo : EIATTR_MAX_THREADS
	.align		4
.L_23:
        /*0080*/ 	.byte	0x04, 0x05
        /*0082*/ 	.short	(.L_25 - .L_24)
.L_24:
        /*0084*/ 	.word	0x00000080
        /*0088*/ 	.word	0x00000001
        /*008c*/ 	.word	0x00000001
.L_25:


//--------------------- .nv.constant0.triu_kernel_0d1d234d --------------------------
	.section	.nv.constant0.triu_kernel_0d1d234d,"a",@progbits
	.align	4
.nv.constant0.triu_kernel_0d1d234d:
	.zero		380


//--------------------- .text.triu_kernel_0d1d234d --------------------------
	.section	.text.triu_kernel_0d1d234d,"ax",@progbits
	.sectioninfo	@"SHI_REGISTERS=32"
	.align	128
        .global         triu_kernel_0d1d234d
        .type           triu_kernel_0d1d234d,@function
        .size           triu_kernel_0d1d234d,(.L_x_4 - triu_kernel_0d1d234d)
        .other          triu_kernel_0d1d234d,@"STO_CUDA_ENTRY STV_DEFAULT"
triu_kernel_0d1d234d:
.text.triu_kernel_0d1d234d:
[----:B------:R-:W-:-:S02]  /*0000*/  IMAD.MOV.U32 R1, RZ, RZ, c[0x0][0x28] ;  /* 0x00000a00ff017624 */ /* 0x000fc400078e00ff */
[----:B------:R-:W-:-:S05]  /*0010*/  IMAD.MOV.U32 R13, RZ, RZ, c[0x0][0x174] ;  /* 0x00005d00ff0d7624 */ /* 0x000fca00078e00ff */
[----:B------:R-:W-:-:S13]  /*0020*/  ISETP.GE.AND P0, PT, R13, 0x1, PT ;  /* 0x000000010d00780c */ /* 0x000fda0003f06270 */
[----:B------:R-:W-:Y:S05]  /*0030*/  @!P0 EXIT ;  /* 0x000000000000894d */ /* 0x000fea0003800000 */
[----:B------:R-:W0:Y:S01]  /*0040*/  S2R R0, SR_TID.X ;  /* 0x0000000000007919 */ /* 0x000e220000002100 */
[----:B------:R-:W1:Y:S01]  /*0050*/  S2UR UR4, SR_CTAID.X ;  /* 0x00000000000479c3 */ /* 0x000e620000002500 */
[----:B------:R-:W-:Y:S01]  /*0060*/  ISETP.GT.AND P1, PT, R13, 0x18, PT ;  /* 0x000000180d00780c */ /* 0x000fe20003f24270 */
[----:B------:R-:W-:Y:S01]  /*0070*/  IMAD.MOV.U32 R9, RZ, RZ, 0x4 ;  /* 0x00000004ff097424 */ /* 0x000fe200078e00ff */
[----:B------:R-:W-:Y:S01]  /*0080*/  PLOP3.LUT P0, PT, PT, PT, PT, 0x80, 0x0 ;  /* 0x000000000000781c */ /* 0x000fe20003f0f070 */
[----:B------:R-:W-:Y:S01]  /*0090*/  IMAD.MOV.U32 R15, RZ, RZ, RZ ;  /* 0x000000ffff0f7224 */ /* 0x000fe200078e00ff */
[----:B0-----:R-:W-:Y:S01]  /*00a0*/  SHF.R.U32.HI R10, RZ, 0x3, R0 ;  /* 0x00000003ff0a7819 */ /* 0x001fe20000011600 */
[----:B-1----:R-:W-:-:S03]  /*00b0*/  USHF.L.U32 UR4, UR4, 0x5, URZ ;  /* 0x0000000504047899 */ /* 0x002fc6000800063f */
[----:B------:R-:W-:-:S04]  /*00c0*/  SGXT.U32 R10, R10, 0x5 ;  /* 0x000000050a0a781a */ /* 0x000fc80000000000 */
[----:B------:R-:W-:Y:S01]  /*00d0*/  LOP3.LUT R10, R10, UR4, RZ, 0xfc, !PT ;  /* 0x000000040a0a7c12 */ /* 0x000fe2000f8efcff */
[----:B------:R-:W-:-:S03]  /*00e0*/  ULDC.64 UR4, c[0x0][0x118] ;  /* 0x0000460000047ab9 */ /* 0x000fc60000000a00 */
[C---:B------:R-:W-:Y:S01]  /*00f0*/  IADD3 R14, R10.reuse, 0x10, RZ ;  /* 0x000000100a0e7810 */ /* 0x040fe20007ffe0ff */
[C---:B------:R-:W-:Y:S01]  /*0100*/  IMAD R4, R10.reuse, c[0x0][0x174], RZ ;  /* 0x00005d000a047a24 */ /* 0x040fe200078e02ff */
[----:B------:R-:W-:Y:S02]  /*0110*/  IADD3 R11, R10, c[0x0][0x178], RZ ;  /* 0x00005e000a0b7a10 */ /* 0x000fe40007ffe0ff */
[C---:B------:R-:W-:Y:S01]  /*0120*/  IADD3 R12, R14.reuse, c[0x0][0x178], RZ ;  /* 0x00005e000e0c7a10 */ /* 0x040fe20007ffe0ff */
[----:B------:R-:W-:Y:S02]  /*0130*/  IMAD R8, R14, c[0x0][0x174], RZ ;  /* 0x00005d000e087a24 */ /* 0x000fe400078e02ff */
[----:B------:R-:W-:-:S04]  /*0140*/  IMAD.WIDE R2, R4, R9, c[0x0][0x160] ;  /* 0x0000580004027625 */ /* 0x000fc800078e0209 */
[----:B------:R-:W-:-:S04]  /*0150*/  IMAD.WIDE R4, R4, R9, c[0x0][0x168] ;  /* 0x00005a0004047625 */ /* 0x000fc800078e0209 */
[----:B------:R-:W-:-:S04]  /*0160*/  IMAD.WIDE R6, R8, R9, c[0x0][0x160] ;  /* 0x0000580008067625 */ /* 0x000fc800078e0209 */
[----:B------:R-:W-:Y:S01]  /*0170*/  IMAD.WIDE R8, R8, R9, c[0x0][0x168] ;  /* 0x00005a0008087625 */ /* 0x000fe200078e0209 */
[----:B------:R-:W-:Y:S05]  /*0180*/  @!P1 BRA `(.L_x_0) ;  /* 0x0000050000009947 */ /* 0x000fea0003800000 */
[----:B------:R-:W-:Y:S02]  /*0190*/  PLOP3.LUT P0, PT, PT, PT, PT, 0x8, 0x0 ;  /* 0x000000000000781c */ /* 0x000fe40003f0e170 */
[----:B------:R-:W-:-:S02]  /*01a0*/  IADD3 R13, R13, -0x18, RZ ;  /* 0xffffffe80d0d7810 */ /* 0x000fc40007ffe0ff */
.L_x_1:
[----:B------:R-:W-:-:S04]  /*01b0*/  LOP3.LUT R23, R15, 0x7, R0, 0xf8, !PT ;  /* 0x000000070f177812 */ /* 0x000fc800078ef800 */
[C---:B------:R-:W-:Y:S01]  /*01c0*/  ISETP.GE.AND P2, PT, R23.reuse, c[0x0][0x174], PT ;  /* 0x00005d0017007a0c */ /* 0x040fe20003f46270 */
[----:B------:R-:W-:-:S03]  /*01d0*/  IMAD.WIDE R18, R23, 0x4, R2 ;  /* 0x0000000417127825 */ /* 0x000fc600078e0202 */
[----:B------:R-:W-:Y:S02]  /*01e0*/  ISETP.LT.AND P4, PT, R10, c[0x0][0x170], !P2 ;  /* 0x00005c000a007a0c */ /* 0x000fe40005781270 */
[----:B------:R-:W-:Y:S01]  /*01f0*/  ISETP.LT.AND P2, PT, R14, c[0x0][0x170], !P2 ;  /* 0x00005c000e007a0c */ /* 0x000fe20005741270 */
[----:B------:R-:W-:-:S10]  /*0200*/  IMAD.WIDE R20, R23, 0x4, R6 ;  /* 0x0000000417147825 */ /* 0x000fd400078e0206 */
[----:B------:R0:W2:Y:S04]  /*0210*/  @P4 LDG.E R28, [R18.64] ;  /* 0x00000004121c4981 */ /* 0x0000a8000c1e1900 */
[----:B------:R1:W3:Y:S01]  /*0220*/  @P2 LDG.E R26, [R20.64] ;  /* 0x00000004141a2981 */ /* 0x0002e2000c1e1900 */
[----:B------:R-:W-:Y:S01]  /*0230*/  IADD3 R25, R15, 0x8, RZ ;  /* 0x000000080f197810 */ /* 0x000fe20007ffe0ff */
[----:B------:R-:W-:Y:S01]  /*0240*/  IMAD.WIDE R16, R23, 0x4, R4 ;  /* 0x0000000417107825 */ /* 0x000fe200078e0204 */
[-C--:B------:R-:W-:Y:S02]  /*0250*/  ISETP.GT.AND P3, PT, R11, R23.reuse, PT ;  /* 0x000000170b00720c */ /* 0x080fe40003f64270 */
[----:B------:R-:W-:Y:S01]  /*0260*/  LOP3.LUT R25, R25, 0x7, R0, 0xf8, !PT ;  /* 0x0000000719197812 */ /* 0x000fe200078ef800 */
[----:B0-----:R-:W-:Y:S01]  /*0270*/  IMAD.WIDE R18, R23, 0x4, R8 ;  /* 0x0000000417127825 */ /* 0x001fe200078e0208 */
[----:B------:R-:W-:-:S02]  /*0280*/  ISETP.GT.AND P5, PT, R12, R23, PT ;  /* 0x000000170c00720c */ /* 0x000fc40003fa4270 */
[C---:B------:R-:W-:Y:S01]  /*0290*/  ISETP.GE.AND P1, PT, R25.reuse, c[0x0][0x174], PT ;  /* 0x00005d0019007a0c */ /* 0x040fe20003f26270 */
[----:B-1----:R-:W-:Y:S01]  /*02a0*/  IMAD.WIDE R20, R25, 0x4, R2 ;  /* 0x0000000419147825 */ /* 0x002fe200078e0202 */
[----:B--2---:R-:W-:-:S04]  /*02b0*/  SEL R28, R28, RZ, P4 ;  /* 0x000000ff1c1c7207 */ /* 0x004fc80002000000 */
[----:B------:R-:W-:Y:S02]  /*02c0*/  SEL R29, R28, RZ, !P3 ;  /* 0x000000ff1c1d7207 */ /* 0x000fe40005800000 */
[----:B------:R-:W-:Y:S02]  /*02d0*/  ISETP.LT.AND P3, PT, R10, c[0x0][0x170], !P1 ;  /* 0x00005c000a007a0c */ /* 0x000fe40004f61270 */
[----:B---3--:R-:W-:Y:S01]  /*02e0*/  SEL R22, R26, RZ, P2 ;  /* 0x000000ff1a167207 */ /* 0x008fe20001000000 */
[----:B------:R0:W-:Y:S01]  /*02f0*/  @P4 STG.E [R16.64], R29 ;  /* 0x0000001d10004986 */ /* 0x0001e2000c101904 */
[----:B------:R-:W-:Y:S02]  /*0300*/  ISETP.LT.AND P1, PT, R14, c[0x0][0x170], !P1 ;  /* 0x00005c000e007a0c */ /* 0x000fe40004f21270 */
[----:B------:R-:W-:Y:S01]  /*0310*/  SEL R24, R22, RZ, !P5 ;  /* 0x000000ff16187207 */ /* 0x000fe20006800000 */
[----:B------:R-:W-:-:S04]  /*0320*/  IMAD.WIDE R26, R25, 0x4, R6 ;  /* 0x00000004191a7825 */ /* 0x000fc800078e0206 */
[----:B------:R1:W-:Y:S04]  /*0330*/  @P2 STG.E [R18.64], R24 ;  /* 0x0000001812002986 */ /* 0x0003e8000c101904 */
[----:B------:R2:W3:Y:S04]  /*0340*/  @P3 LDG.E R28, [R20.64] ;  /* 0x00000004141c3981 */ /* 0x0004e8000c1e1900 */
[----:B------:R-:W4:Y:S01]  /*0350*/  @P1 LDG.E R22, [R26.64] ;  /* 0x000000041a161981 */ /* 0x000f22000c1e1900 */
[----:B------:R-:W-:Y:S01]  /*0360*/  IADD3 R23, R15, 0x10, RZ ;  /* 0x000000100f177810 */ /* 0x000fe20007ffe0ff */
[----:B0-----:R-:W-:Y:S01]  /*0370*/  IMAD.WIDE R16, R25, 0x4, R4 ;  /* 0x0000000419107825 */ /* 0x001fe200078e0204 */
[----:B------:R-:W-:-:S02]  /*0380*/  ISETP.GT.AND P4, PT, R11, R25, PT ;  /* 0x000000190b00720c */ /* 0x000fc40003f84270 */
[----:B------:R-:W-:Y:S01]  /*0390*/  LOP3.LUT R23, R23, 0x7, R0, 0xf8, !PT ;  /* 0x0000000717177812 */ /* 0x000fe200078ef800 */
[----:B-1----:R-:W-:Y:S01]  /*03a0*/  IMAD.WIDE R18, R25, 0x4, R8 ;  /* 0x0000000419127825 */ /* 0x002fe200078e0208 */
[----:B------:R-:W-:Y:S02]  /*03b0*/  ISETP.GT.AND P5, PT, R12, R25, PT ;  /* 0x000000190c00720c */ /* 0x000fe40003fa4270 */
[C---:B------:R-:W-:Y:S01]  /*03c0*/  ISETP.GE.AND P2, PT, R23.reuse, c[0x0][0x174], PT ;  /* 0x00005d0017007a0c */ /* 0x040fe20003f46270 */
[----:B--2---:R-:W-:-:S04]  /*03d0*/  IMAD.WIDE R20, R23, 0x4, R2 ;  /* 0x0000000417147825 */ /* 0x004fc800078e0202 */
[----:B------:R-:W-:Y:S01]  /*03e0*/  IMAD.WIDE R24, R23, 0x4, R6 ;  /* 0x0000000417187825 */ /* 0x000fe200078e0206 */
[----:B---3--:R-:W-:-:S04]  /*03f0*/  SEL R28, R28, RZ, P3 ;  /* 0x000000ff1c1c7207 */ /* 0x008fc80001800000 */
[----:B------:R-:W-:Y:S02]  /*0400*/  SEL R29, R28, RZ, !P4 ;  /* 0x000000ff1c1d7207 */ /* 0x000fe40006000000 */
[----:B------:R-:W-:Y:S02]  /*0410*/  ISETP.LT.AND P4, PT, R10, c[0x0][0x170], !P2 ;  /* 0x00005c000a007a0c */ /* 0x000fe40005781270 */
[----:B----4-:R-:W-:Y:S01]  /*0420*/  SEL R22, R22, RZ, P1 ;  /* 0x000000ff16167207 */ /* 0x010fe20000800000 */
[----:B------:R0:W-:Y:S01]  /*0430*/  @P3 STG.E [R16.64], R29 ;  /* 0x0000001d10003986 */ /* 0x0001e2000c101904 */
[----:B------:R-:W-:Y:S02]  /*0440*/  ISETP.LT.AND P2, PT, R14, c[0x0][0x170], !P2 ;  /* 0x00005c000e007a0c */ /* 0x000fe40005741270 */
[----:B------:R-:W-:-:S05]  /*0450*/  SEL R26, R22, RZ, !P5 ;  /* 0x000000ff161a7207 */ /* 0x000fca0006800000 */
[----:B------:R1:W-:Y:S04]  /*0460*/  @P1 STG.E [R18.64], R26 ;  /* 0x0000001a12001986 */ /* 0x0003e8000c101904 */
[----:B------:R2:W3:Y:S04]  /*0470*/  @P4 LDG.E R28, [R20.64] ;  /* 0x00000004141c4981 */ /* 0x0004e8000c1e1900 */
[----:B------:R-:W4:Y:S01]  /*0480*/  @P2 LDG.E R22, [R24.64] ;  /* 0x0000000418162981 */ /* 0x000f22000c1e1900 */
[----:B------:R-:W-:Y:S01]  /*0490*/  IADD3 R27, R15, 0x18, RZ ;  /* 0x000000180f1b7810 */ /* 0x000fe20007ffe0ff */
[----:B0-----:R-:W-:Y:S01]  /*04a0*/  IMAD.WIDE R16, R23, 0x4, R4 ;  /* 0x0000000417107825 */ /* 0x001fe200078e0204 */
[----:B------:R-:W-:-:S02]  /*04b0*/  ISETP.GT.AND P5, PT, R11, R23, PT ;  /* 0x000000170b00720c */ /* 0x000fc40003fa4270 */
[----:B------:R-:W-:Y:S01]  /*04c0*/  LOP3.LUT R27, R27, 0x7, R0, 0xf8, !PT ;  /* 0x000000071b1b7812 */ /* 0x000fe200078ef800 */
[----:B-1----:R-:W-:-:S03]  /*04d0*/  IMAD.WIDE R18, R23, 0x4, R8 ;  /* 0x0000000417127825 */ /* 0x002fc600078e0208 */
[C---:B------:R-:W-:Y:S01]  /*04e0*/  ISETP.GE.AND P1, PT, R27.reuse, c[0x0][0x174], PT ;  /* 0x00005d001b007a0c */ /* 0x040fe20003f26270 */
[----:B--2---:R-:W-:-:S03]  /*04f0*/  IMAD.WIDE R20, R27, 0x4, R2 ;  /* 0x000000041b147825 */ /* 0x004fc600078e0202 */
[----:B------:R-:W-:Y:S02]  /*0500*/  ISETP.LT.AND P3, PT, R10, c[0x0][0x170], !P1 ;  /* 0x00005c000a007a0c */ /* 0x000fe40004f61270 */
[----:B------:R-:W-:Y:S02]  /*0510*/  ISETP.LT.AND P1, PT, R14, c[0x0][0x170], !P1 ;  /* 0x00005c000e007a0c */ /* 0x000fe40004f21270 */
[----:B---3--:R-:W-:-:S04]  /*0520*/  SEL R28, R28, RZ, P4 ;  /* 0x000000ff1c1c7207 */ /* 0x008fc80002000000 */
[----:B------:R-:W-:Y:S02]  /*0530*/  SEL R29, R28, RZ, !P5 ;  /* 0x000000ff1c1d7207 */ /* 0x000fe40006800000 */
[----:B------:R-:W-:Y:S02]  /*0540*/  ISETP.GT.AND P5, PT, R12, R23, PT ;  /* 0x000000170c00720c */ /* 0x000fe40003fa4270 */
[----:B----4-:R-:W-:Y:S01]  /*0550*/  SEL R26, R22, RZ, P2 ;  /* 0x000000ff161a7207 */ /* 0x010fe20001000000 */
[----:B------:R-:W-:Y:S01]  /*0560*/  IMAD.WIDE R22, R27, 0x4, R6 ;  /* 0x000000041b167825 */ /* 0x000fe200078e0206 */
[----:B------:R0:W-:Y:S02]  /*0570*/  @P4 STG.E [R16.64], R29 ;  /* 0x0000001d10004986 */ /* 0x0001e4000c101904 */
[----:B------:R-:W-:-:S05]  /*0580*/  SEL R25, R26, RZ, !P5 ;  /* 0x000000ff1a197207 */ /* 0x000fca0006800000 */
[----:B------:R1:W-:Y:S04]  /*0590*/  @P2 STG.E [R18.64], R25 ;  /* 0x0000001912002986 */ /* 0x0003e8000c101904 */
[----:B------:R-:W2:Y:S04]  /*05a0*/  @P3 LDG.E R28, [R20.64] ;  /* 0x00000004141c3981 */ /* 0x000ea8000c1e1900 */
[----:B------:R-:W3:Y:S01]  /*05b0*/  @P1 LDG.E R26, [R22.64] ;  /* 0x00000004161a1981 */ /* 0x000ee2000c1e1900 */
[-C--:B------:R-:W-:Y:S01]  /*05c0*/  ISETP.GT.AND P2, PT, R11, R27.reuse, PT ;  /* 0x0000001b0b00720c */ /* 0x080fe20003f44270 */
[----:B0-----:R-:W-:Y:S01]  /*05d0*/  IMAD.WIDE R16, R27, 0x4, R4 ;  /* 0x000000041b107825 */ /* 0x001fe200078e0204 */
[----:B------:R-:W-:-:S02]  /*05e0*/  ISETP.GT.AND P4, PT, R12, R27, PT ;  /* 0x0000001b0c00720c */ /* 0x000fc40003f84270 */
[----:B------:R-:W-:Y:S01]  /*05f0*/  IADD3 R15, R15, 0x20, RZ ;  /* 0x000000200f0f7810 */ /* 0x000fe20007ffe0ff */
[----:B-1----:R-:W-:Y:S01]  /*0600*/  IMAD.WIDE R24, R27, 0x4, R8 ;  /* 0x000000041b187825 */ /* 0x002fe200078e0208 */
[----:B--2---:R-:W-:Y:S02]  /*0610*/  SEL R28, R28, RZ, P3 ;  /* 0x000000ff1c1c7207 */ /* 0x004fe40001800000 */
[----:B---3--:R-:W-:Y:S02]  /*0620*/  SEL R26, R26, RZ, P1 ;  /* 0x000000ff1a1a7207 */ /* 0x008fe40000800000 */
[----:B------:R-:W-:Y:S02]  /*0630*/  SEL R27, R28, RZ, !P2 ;  /* 0x000000ff1c1b7207 */ /* 0x000fe40005000000 */
[----:B------:R-:W-:-:S03]  /*0640*/  SEL R29, R26, RZ, !P4 ;  /* 0x000000ff1a1d7207 */ /* 0x000fc60006000000 */
[----:B------:R0:W-:Y:S04]  /*0650*/  @P3 STG.E [R16.64], R27 ;  /* 0x0000001b10003986 */ /* 0x0001e8000c101904 */
[----:B------:R0:W-:Y:S01]  /*0660*/  @P1 STG.E [R24.64], R29 ;  /* 0x0000001d18001986 */ /* 0x0001e2000c101904 */
[----:B------:R-:W-:-:S13]  /*0670*/  ISETP.GE.AND P1, PT, R15, R13, PT ;  /* 0x0000000d0f00720c */ /* 0x000fda0003f26270 */
[----:B0-----:R-:W-:Y:S05]  /*0680*/  @!P1 BRA `(.L_x_1) ;  /* 0xfffffb2000009947 */ /* 0x001fea000383ffff */
.L_x_0:
[----:B------:R-:W-:-:S04]  /*0690*/  IADD3 R13, -R15, c[0x0][0x174], RZ ;  /* 0x00005d000f0d7a10 */ /* 0x000fc80007ffe1ff */
[----:B------:R-:W-:Y:S01]  /*06a0*/  ISETP.GT.AND P1, PT, R13, 0x8, PT ;  /* 0x000000080d00780c */ /* 0x000fe20003f24270 */
[----:B------:R-:W-:-:S12]  /*06b0*/  IMAD.MOV.U32 R13, RZ, RZ, R28 ;  /* 0x000000ffff0d7224 */ /* 0x000fd800078e001c */
[----:B------:R-:W-:Y:S05]  /*06c0*/  @!P1 BRA `(.L_x_2) ;  /* 0x0000027000009947 */ /* 0x000fea0003800000 */
        /* <DEDUP_REMOVED lines=10> */
[----:B------:R-:W-:Y:S02]  /*0770*/  ISETP.GT.AND P4, PT, R11, R23, PT ;  /* 0x000000170b00720c */ /* 0x000fe40003f84270 */
[----:B------:R-:W-:Y:S01]  /*0780*/  LOP3.LUT R25, R15, 0x7, R0, 0xf8, !PT ;  /* 0x000000070f197812 */ /* 0x000fe200078ef800 */
[----:B0-----:R-:W-:-:S03]  /*0790*/  IMAD.WIDE R18, R23, 0x4, R8 ;  /* 0x0000000417127825 */ /* 0x001fc600078e0208 */
[C---:B------:R-:W-:Y:S01]  /*07a0*/  ISETP.GE.AND P1, PT, R25.reuse, c[0x0][0x174], PT ;  /* 0x00005d0019007a0c */ /* 0x040fe20003f26270 */
[----:B-1----:R-:W-:-:S03]  /*07b0*/  IMAD.WIDE R20, R25, 0x4, R2 ;  /* 0x0000000419147825 */ /* 0x002fc600078e0202 */
[----:B------:R-:W-:Y:S02]  /*07c0*/  ISETP.LT.AND P3, PT, R10, c[0x0][0x170], !P1 ;  /* 0x00005c000a007a0c */ /* 0x000fe40004f61270 */
[----:B------:R-:W-:Y:S02]  /*07d0*/  ISETP.LT.AND P1, PT, R14, c[0x0][0x170], !P1 ;  /* 0x00005c000e007a0c */ /* 0x000fe40004f21270 */
[----:B--2---:R-:W-:-:S04]  /*07e0*/  SEL R13, R13, RZ, P2 ;  /* 0x000000ff0d0d7207 */ /* 0x004fc80001000000 */
[----:B------:R-:W-:Y:S02]  /*07f0*/  SEL R27, R13, RZ, !P4 ;  /* 0x000000ff0d1b7207 */ /* 0x000fe40006000000 */
[----:B------:R-:W-:Y:S01]  /*0800*/  ISETP.GT.AND P4, PT, R12, R23, PT ;  /* 0x000000170c00720c */ /* 0x000fe20003f84270 */
[----:B------:R-:W-:Y:S01]  /*0810*/  IMAD.WIDE R22, R25, 0x4, R6 ;  /* 0x0000000419167825 */ /* 0x000fe200078e0206 */
[----:B---3--:R-:W-:Y:S01]  /*0820*/  SEL R26, R26, RZ, P0 ;  /* 0x000000ff1a1a7207 */ /* 0x008fe20000000000 */
[----:B------:R0:W-:Y:S03]  /*0830*/  @P2 STG.E [R16.64], R27 ;  /* 0x0000001b10002986 */ /* 0x0001e6000c101904 */
        /* <DEDUP_REMOVED lines=8> */
[----:B------:R-:W-:Y:S01]  /*08c0*/  IMAD.WIDE R24, R25, 0x4, R8 ;  /* 0x0000000419187825 */ /* 0x000fe200078e0208 */
[----:B--2---:R-:W-:Y:S02]  /*08d0*/  SEL R13, R13, RZ, P3 ;  /* 0x000000ff0d0d7207 */ /* 0x004fe40001800000 */
[----:B---3--:R-:W-:Y:S02]  /*08e0*/  SEL R26, R26, RZ, P1 ;  /* 0x000000ff1a1a7207 */ /* 0x008fe40000800000 */
[----:B------:R-:W-:Y:S02]  /*08f0*/  SEL R27, R13, RZ, !P0 ;  /* 0x000000ff0d1b7207 */ /* 0x000fe40004000000 */
[----:B------:R-:W-:Y:S02]  /*0900*/  SEL R28, R26, RZ, !P2 ;  /* 0x000000ff1a1c7207 */ /* 0x000fe40005000000 */
[----:B------:R-:W-:Y:S01]  /*0910*/  PLOP3.LUT P0, PT, PT, PT, PT, 0x8, 0x0 ;  /* 0x000000000000781c */ /* 0x000fe20003f0e170 */
[----:B------:R1:W-:Y:S04]  /*0920*/  @P3 STG.E [R16.64], R27 ;  /* 0x0000001b10003986 */ /* 0x0003e8000c101904 */
[----:B------:R1:W-:Y:S04]  /*0930*/  @P1 STG.E [R24.64], R28 ;  /* 0x0000001c18001986 */ /* 0x0003e8000c101904 */
.L_x_2:
[----:B------:R-:W-:-:S13]  /*0940*/  ISETP.LT.OR P0, PT, R15, c[0x0][0x174], P0 ;  /* 0x00005d000f007a0c */ /* 0x000fda0000701670 */
[----:B------:R-:W-:Y:S05]  /*0950*/  @!P0 EXIT ;  /* 0x000000000000894d */ /* 0x000fea0003800000 */
[----:B------:R-:W-:-:S04]  /*0960*/  LOP3.LUT R15, R15, 0x7, R0, 0xf8, !PT ;  /* 0x000000070f0f7812 */ /* 0x000fc800078ef800 */
[C---:B------:R-:W-:Y:S01]  /*0970*/  ISETP.GE.AND P0, PT, R15.reuse, c[0x0][0x174], PT ;  /* 0x00005d000f007a0c */ /* 0x040fe20003f06270 */
[----:B------:R-:W-:-:S03]  /*0980*/  IMAD.WIDE R2, R15, 0x4, R2 ;  /* 0x000000040f027825 */ /* 0x000fc600078e0202 */
[----:B------:R-:W-:Y:S01]  /*0990*/  ISETP.LT.AND P2, PT, R10, c[0x0][0x170], !P0 ;  /* 0x00005c000a007a0c */ /* 0x000fe20004741270 */
[----:B------:R-:W-:Y:S01]  /*09a0*/  IMAD.WIDE R6, R15, 0x4, R6 ;  /* 0x000000040f067825 */ /* 0x000fe200078e0206 */
[----:B------:R-:W-:-:S11]  /*09b0*/  ISETP.LT.AND P0, PT, R14, c[0x0][0x170], !P0 ;  /* 0x00005c000e007a0c */ /* 0x000fd60004701270 */
[----:B------:R-:W2:Y:S04]  /*09c0*/  @P2 LDG.E R13, [R2.64] ;  /* 0x00000004020d2981 */ /* 0x000ea8000c1e1900 */
[----:B------:R-:W3:Y:S01]  /*09d0*/  @P0 LDG.E R26, [R6.64] ;  /* 0x00000004061a0981 */ /* 0x000ee2000c1e1900 */
[-C--:B------:R-:W-:Y:S01]  /*09e0*/  ISETP.GT.AND P1, PT, R11, R15.reuse, PT ;  /* 0x0000000f0b00720c */ /* 0x080fe20003f24270 */
[----:B------:R-:W-:Y:S01]  /*09f0*/  IMAD.WIDE R4, R15, 0x4, R4 ;  /* 0x000000040f047825 */ /* 0x000fe200078e0204 */
[----:B------:R-:W-:-:S03]  /*0a00*/  ISETP.GT.AND P3, PT, R12, R15, PT ;  /* 0x0000000f0c00720c */ /* 0x000fc60003f64270 */
[----:B------:R-:W-:Y:S01]  /*0a10*/  IMAD.WIDE R8, R15, 0x4, R8 ;  /* 0x000000040f087825 */ /* 0x000fe200078e0208 */
[----:B--2---:R-:W-:Y:S02]  /*0a20*/  SEL R13, R13, RZ, P2 ;  /* 0x000000ff0d0d7207 */ /* 0x004fe40001000000 */
[----:B---3--:R-:W-:Y:S02]  /*0a30*/  SEL R26, R26, RZ, P0 ;  /* 0x000000ff1a1a7207 */ /* 0x008fe40000000000 */
[----:B------:R-:W-:Y:S02]  /*0a40*/  SEL R13, R13, RZ, !P1 ;  /* 0x000000ff0d0d7207 */ /* 0x000fe40004800000 */
[----:B------:R-:W-:-:S03]  /*0a50*/  SEL R11, R26, RZ, !P3 ;  /* 0x000000ff1a0b7207 */ /* 0x000fc60005800000 */
[----:B------:R-:W-:Y:S04]  /*0a60*/  @P2 STG.E [R4.64], R13 ;  /* 0x0000000d04002986 */ /* 0x000fe8000c101904 */
[----:B------:R-:W-:Y:S01]  /*0a70*/  @P0 STG.E [R8.64], R11 ;  /* 0x0000000b08000986 */ /* 0x000fe2000c101904 */
[----:B------:R-:W-:Y:S05]  /*0a80*/  EXIT ;  /* 0x000000000000794d */ /* 0x000fea0003800000 */
.L_x_3:
[----:B------:R-:W-:-:S00]  /*0a90*/  BRA `(.L_x_3) ;  /* 0xfffffff000007947 */ /* 0x000fc0000383ffff */
[----:B------:R-:W-:-:S00]  /*0aa0*/  NOP ;  /* 0x0000000000007918 */ /* 0x000fc00000000000 */
        /* <DEDUP_REMOVED lines=13> */
.L_x_4:
